//
// Generated by NVIDIA NVVM Compiler
//
// Compiler Build ID: CL-36424714
// Cuda compilation tools, release 13.0, V13.0.88
// Based on NVVM 20.0.0
//

.version 9.0
.target sm_100
.address_size 64

	// .globl	_Z9FindPointRKSt4pairIddES2_S2_ddd

.visible .entry _Z9FindPointRKSt4pairIddES2_S2_ddd(
	.param .u64 .ptr .align 1 _Z9FindPointRKSt4pairIddES2_S2_ddd_param_0,
	.param .u64 .ptr .align 1 _Z9FindPointRKSt4pairIddES2_S2_ddd_param_1,
	.param .u64 .ptr .align 1 _Z9FindPointRKSt4pairIddES2_S2_ddd_param_2,
	.param .f64 _Z9FindPointRKSt4pairIddES2_S2_ddd_param_3,
	.param .f64 _Z9FindPointRKSt4pairIddES2_S2_ddd_param_4,
	.param .f64 _Z9FindPointRKSt4pairIddES2_S2_ddd_param_5
)
{


	ret;

}


// ===== COMPILED SASS (sm_100) =====

	.target	sm_100

	.elftype	@"ET_EXEC"


//--------------------- .note.nv.tkinfo           --------------------------
	.section	.note.nv.tkinfo,"",@"SHT_NOTE"
	.sectionflags	@"SHF_NOTE_NV_TKINFO"
	.tkinfo
        /*0018*/ 	.word	0x00000002
        /*0030*/ 	.string	""
        /*0030*/ 	.string	"ptxas"
        /*0030*/ 	.string	"Cuda compilation tools, release 13.0, V13.0.88"
        /*0030*/ 	.string	"Build cuda_13.0.r13.0/compiler.36424714_0"
        /*0030*/ 	.string	"-arch sm_100 -m 64 "



//--------------------- .note.nv.cuinfo           --------------------------
	.section	.note.nv.cuinfo,"",@"SHT_NOTE"
	.sectionflags	@"SHF_NOTE_NV_CUINFO"
        /*0018*/ 	.short	0x0002
        /*001a*/ 	.short	0x0064
        /*001c*/ 	.short	0x0082
	.zero		2


//--------------------- .nv.info                  --------------------------
	.section	.nv.info,"",@"SHT_CUDA_INFO"
	.align	4


	//----- nvinfo : EIATTR_REGCOUNT
	.align		4
        /*0000*/ 	.byte	0x04, 0x2f
        /*0002*/ 	.short	(.L_1 - .L_0)
	.align		4
.L_0:
        /*0004*/ 	.word	index@(_Z9FindPointRKSt4pairIddES2_S2_ddd)
        /*0008*/ 	.word	0x00000004


	//----- nvinfo : EIATTR_FRAME_SIZE
	.align		4
.L_1:
        /*000c*/ 	.byte	0x04, 0x11
        /*000e*/ 	.short	(.L_3 - .L_2)
	.align		4
.L_2:
        /*0010*/ 	.word	index@(_Z9FindPointRKSt4pairIddES2_S2_ddd)
        /*0014*/ 	.word	0x00000000


	//----- nvinfo : EIATTR_MIN_STACK_SIZE
	.align		4
.L_3:
        /*0018*/ 	.byte	0x04, 0x12
        /*001a*/ 	.short	(.L_5 - .L_4)
	.align		4
.L_4:
        /*001c*/ 	.word	index@(_Z9FindPointRKSt4pairIddES2_S2_ddd)
        /*0020*/ 	.word	0x00000000
.L_5:


//--------------------- .nv.compat                --------------------------
	.section	.nv.compat,"",@"SHT_CUDA_COMPAT_INFO"
	.align	4
        /*0000*/ 	.byte	0x02, 0x09, 0x00, 0x00, 0x02, 0x02, 0x01, 0x00, 0x02, 0x05, 0x05, 0x00, 0x03, 0x07, 0x01, 0x01
        /*0010*/ 	.byte	0x02, 0x03, 0x00, 0x00, 0x02, 0x06, 0x01, 0x00, 0x04, 0x0b, 0x08, 0x00, 0x09, 0x00, 0x00, 0x00
        /*0020*/ 	.byte	0x00, 0x00, 0x00, 0x00


//--------------------- .nv.info._Z9FindPointRKSt4pairIddES2_S2_ddd --------------------------
	.section	.nv.info._Z9FindPointRKSt4pairIddES2_S2_ddd,"",@"SHT_CUDA_INFO"
	.sectionflags	@""
	.align	4


	//----- nvinfo : EIATTR_CUDA_API_VERSION
	.align		4
        /*0000*/ 	.byte	0x04, 0x37
        /*0002*/ 	.short	(.L_7 - .L_6)
.L_6:
        /*0004*/ 	.word	0x00000082


	//----- nvinfo : EIATTR_KPARAM_INFO
	.align		4
.L_7:
        /*0008*/ 	.byte	0x04, 0x17
        /*000a*/ 	.short	(.L_9 - .L_8)
.L_8:
        /*000c*/ 	.word	0x00000000
        /*0010*/ 	.short	0x0005
        /*0012*/ 	.short	0x0028
        /*0014*/ 	.byte	0x00, 0xf0, 0x21, 0x00


	//----- nvinfo : EIATTR_KPARAM_INFO
	.align		4
.L_9:
        /*0018*/ 	.byte	0x04, 0x17
        /*001a*/ 	.short	(.L_11 - .L_10)
.L_10:
        /*001c*/ 	.word	0x00000000
        /*0020*/ 	.short	0x0004
        /*0022*/ 	.short	0x0020
        /*0024*/ 	.byte	0x00, 0xf0, 0x21, 0x00


	//----- nvinfo : EIATTR_KPARAM_INFO
	.align		4
.L_11:
        /*0028*/ 	.byte	0x04, 0x17
        /*002a*/ 	.short	(.L_13 - .L_12)
.L_12:
        /*002c*/ 	.word	0x00000000
        /*0030*/ 	.short	0x0003
        /*0032*/ 	.short	0x0018
        /*0034*/ 	.byte	0x00, 0xf0, 0x21, 0x00


	//----- nvinfo : EIATTR_KPARAM_INFO
	.align		4
.L_13:
        /*0038*/ 	.byte	0x04, 0x17
        /*003a*/ 	.short	(.L_15 - .L_14)
.L_14:
        /*003c*/ 	.word	0x00000000
        /*0040*/ 	.short	0x0002
        /*0042*/ 	.short	0x0010
        /*0044*/ 	.byte	0x00, 0xf5, 0x21, 0x00


	//----- nvinfo : EIATTR_KPARAM_INFO
	.align		4
.L_15:
        /*0048*/ 	.byte	0x04, 0x17
        /*004a*/ 	.short	(.L_17 - .L_16)
.L_16:
        /*004c*/ 	.word	0x00000000
        /*0050*/ 	.short	0x0001
        /*0052*/ 	.short	0x0008
        /*0054*/ 	.byte	0x00, 0xf5, 0x21, 0x00


	//----- nvinfo : EIATTR_KPARAM_INFO
	.align		4
.L_17:
        /*0058*/ 	.byte	0x04, 0x17
        /*005a*/ 	.short	(.L_19 - .L_18)
.L_18:
        /*005c*/ 	.word	0x00000000
        /*0060*/ 	.short	0x0000
        /*0062*/ 	.short	0x0000
        /*0064*/ 	.byte	0x00, 0xf5, 0x21, 0x00


	//----- nvinfo : EIATTR_SPARSE_MMA_MASK
	.align		4
.L_19:
        /*0068*/ 	.byte	0x03, 0x50
        /*006a*/ 	.short	0x0000


	//----- nvinfo : EIATTR_MAXREG_COUNT
	.align		4
        /*006c*/ 	.byte	0x03, 0x1b
        /*006e*/ 	.short	0x00ff


	//----- nvinfo : EIATTR_MERCURY_ISA_VERSION
	.align		4
        /*0070*/ 	.byte	0x03, 0x5f
        /*0072*/ 	.short	0x0101


	//----- nvinfo : EIATTR_VRC_CTA_INIT_COUNT
	.align		4
        /*0074*/ 	.byte	0x02, 0x4a
	.zero		1
	.zero		1


	//----- nvinfo : EIATTR_EXIT_INSTR_OFFSETS
	.align		4
        /*0078*/ 	.byte	0x04, 0x1c
        /*007a*/ 	.short	(.L_21 - .L_20)


	//   ....[0]....
.L_20:
        /*007c*/ 	.word	0x00000010


	//----- nvinfo : EIATTR_CBANK_PARAM_SIZE
	.align		4
.L_21:
        /*0080*/ 	.byte	0x03, 0x19
        /*0082*/ 	.short	0x0030


	//----- nvinfo : EIATTR_PARAM_CBANK
	.align		4
        /*0084*/ 	.byte	0x04, 0x0a
        /*0086*/ 	.short	(.L_23 - .L_22)
	.align		4
.L_22:
        /*0088*/ 	.word	index@(.nv.constant0._Z9FindPointRKSt4pairIddES2_S2_ddd)
        /*008c*/ 	.short	0x0380
        /*008e*/ 	.short	0x0030


	//----- nvinfo : EIATTR_SW_WAR
	.align		4
.L_23:
        /*0090*/ 	.byte	0x04, 0x36
        /*0092*/ 	.short	(.L_25 - .L_24)
.L_24:
        /*0094*/ 	.word	0x00000008
.L_25:


//--------------------- .nv.callgraph             --------------------------
	.section	.nv.callgraph,"",@"SHT_CUDA_CALLGRAPH"
	.align	4
	.sectionentsize	8
	.align		4
        /*0000*/ 	.word	0x00000000
	.align		4
        /*0004*/ 	.word	0xffffffff
	.align		4
        /*0008*/ 	.word	0x00000000
	.align		4
        /*000c*/ 	.word	0xfffffffe
	.align		4
        /*0010*/ 	.word	0x00000000
	.align		4
        /*0014*/ 	.word	0xfffffffd
	.align		4
        /*0018*/ 	.word	0x00000000
	.align		4
        /*001c*/ 	.word	0xfffffffc


//--------------------- .text._Z9FindPointRKSt4pairIddES2_S2_ddd --------------------------
	.section	.text._Z9FindPointRKSt4pairIddES2_S2_ddd,"ax",@progbits
	.align	128
        .global         _Z9FindPointRKSt4pairIddES2_S2_ddd
        .type           _Z9FindPointRKSt4pairIddES2_S2_ddd,@function
        .size           _Z9FindPointRKSt4pairIddES2_S2_ddd,(.L_x_1 - _Z9FindPointRKSt4pairIddES2_S2_ddd)
        .other          _Z9FindPointRKSt4pairIddES2_S2_ddd,@"STO_CUDA_ENTRY STV_DEFAULT"
_Z9FindPointRKSt4pairIddES2_S2_ddd:
.text._Z9FindPointRKSt4pairIddES2_S2_ddd:
[----:B------:R-:W-:Y:S01]  /*0000*/  LDC R1, c[0x0][0x37c] ;  /* 0x0000df00ff017b82 */ /* 0x000fe20000000800 */
[----:B------:R-:W-:Y:S05]  /*0010*/  EXIT ;  /* 0x000000000000794d */ /* 0x000fea0003800000 */
.L_x_0:
[----:B------:R-:W-:-:S00]  /*0020*/  BRA `(.L_x_0) ;  /* 0xfffffffc00fc7947 */ /* 0x000fc0000383ffff */
[----:B------:R-:W-:-:S00]  /*0030*/  NOP ;  /* 0x0000000000007918 */ /* 0x000fc00000000000 */
        /* <DEDUP_REMOVED lines=12> */
.L_x_1:


//--------------------- .nv.shared.reserved.0     --------------------------
	.section	.nv.shared.reserved.0,"aw",@nobits
	.weak		__nv_reservedSMEM_offset_0_alias
	.size		__nv_reservedSMEM_offset_0_alias, 0, 64
	.other		__nv_reservedSMEM_offset_0_alias,@"STO_CUDA_RESERVED_SHARED STV_DEFAULT"
__nv_reservedSMEM_offset_0_alias:
	.zero		0
	.zero		64


//--------------------- .nv.constant0._Z9FindPointRKSt4pairIddES2_S2_ddd --------------------------
	.section	.nv.constant0._Z9FindPointRKSt4pairIddES2_S2_ddd,"a",@progbits
	.sectionflags	@""
	.align	4
.nv.constant0._Z9FindPointRKSt4pairIddES2_S2_ddd:
	.zero		944


//--------------------- SYMBOLS --------------------------

	.type		.nv.reservedSmem.offset0,@object
	.size		.nv.reservedSmem.offset0,0x4
